//
// Generated by NVIDIA NVVM Compiler
//
// Compiler Build ID: CL-36424714
// Cuda compilation tools, release 13.0, V13.0.88
// Based on NVVM 20.0.0
//

.version 9.0
.target sm_100
.address_size 64

	// .globl	_Z9addArraysiPfS_S_

.visible .entry _Z9addArraysiPfS_S_(
	.param .u32 _Z9addArraysiPfS_S__param_0,
	.param .u64 .ptr .align 1 _Z9addArraysiPfS_S__param_1,
	.param .u64 .ptr .align 1 _Z9addArraysiPfS_S__param_2,
	.param .u64 .ptr .align 1 _Z9addArraysiPfS_S__param_3
)
{
	.reg .pred 	%p<10>;
	.reg .b32 	%r<23>;
	.reg .b32 	%f<88>;
	.reg .b64 	%rd<40>;

	ld.param.u32 	%r16, [_Z9addArraysiPfS_S__param_0];
	ld.param.u64 	%rd22, [_Z9addArraysiPfS_S__param_1];
	ld.param.u64 	%rd23, [_Z9addArraysiPfS_S__param_2];
	ld.param.u64 	%rd24, [_Z9addArraysiPfS_S__param_3];
	cvta.to.global.u64 	%rd1, %rd24;
	cvta.to.global.u64 	%rd2, %rd23;
	cvta.to.global.u64 	%rd3, %rd22;
	setp.lt.s32 	%p1, %r16, 1;
	@%p1 bra 	$L__BB0_13;
	and.b32  	%r1, %r16, 15;
	setp.lt.u32 	%p2, %r16, 16;
	mov.b32 	%r20, 0;
	@%p2 bra 	$L__BB0_4;
	and.b32  	%r20, %r16, 2147483632;
	neg.s32 	%r18, %r20;
	add.s64 	%rd36, %rd3, 32;
	add.s64 	%rd35, %rd2, 32;
	add.s64 	%rd34, %rd1, 32;
$L__BB0_3:
	.pragma "nounroll";
	ld.global.f32 	%f1, [%rd36+-32];
	ld.global.f32 	%f2, [%rd35+-32];
	add.f32 	%f3, %f1, %f2;
	st.global.f32 	[%rd34+-32], %f3;
	ld.global.f32 	%f4, [%rd36+-28];
	ld.global.f32 	%f5, [%rd35+-28];
	add.f32 	%f6, %f4, %f5;
	st.global.f32 	[%rd34+-28], %f6;
	ld.global.f32 	%f7, [%rd36+-24];
	ld.global.f32 	%f8, [%rd35+-24];
	add.f32 	%f9, %f7, %f8;
	st.global.f32 	[%rd34+-24], %f9;
	ld.global.f32 	%f10, [%rd36+-20];
	ld.global.f32 	%f11, [%rd35+-20];
	add.f32 	%f12, %f10, %f11;
	st.global.f32 	[%rd34+-20], %f12;
	ld.global.f32 	%f13, [%rd36+-16];
	ld.global.f32 	%f14, [%rd35+-16];
	add.f32 	%f15, %f13, %f14;
	st.global.f32 	[%rd34+-16], %f15;
	ld.global.f32 	%f16, [%rd36+-12];
	ld.global.f32 	%f17, [%rd35+-12];
	add.f32 	%f18, %f16, %f17;
	st.global.f32 	[%rd34+-12], %f18;
	ld.global.f32 	%f19, [%rd36+-8];
	ld.global.f32 	%f20, [%rd35+-8];
	add.f32 	%f21, %f19, %f20;
	st.global.f32 	[%rd34+-8], %f21;
	ld.global.f32 	%f22, [%rd36+-4];
	ld.global.f32 	%f23, [%rd35+-4];
	add.f32 	%f24, %f22, %f23;
	st.global.f32 	[%rd34+-4], %f24;
	ld.global.f32 	%f25, [%rd36];
	ld.global.f32 	%f26, [%rd35];
	add.f32 	%f27, %f25, %f26;
	st.global.f32 	[%rd34], %f27;
	ld.global.f32 	%f28, [%rd36+4];
	ld.global.f32 	%f29, [%rd35+4];
	add.f32 	%f30, %f28, %f29;
	st.global.f32 	[%rd34+4], %f30;
	ld.global.f32 	%f31, [%rd36+8];
	ld.global.f32 	%f32, [%rd35+8];
	add.f32 	%f33, %f31, %f32;
	st.global.f32 	[%rd34+8], %f33;
	ld.global.f32 	%f34, [%rd36+12];
	ld.global.f32 	%f35, [%rd35+12];
	add.f32 	%f36, %f34, %f35;
	st.global.f32 	[%rd34+12], %f36;
	ld.global.f32 	%f37, [%rd36+16];
	ld.global.f32 	%f38, [%rd35+16];
	add.f32 	%f39, %f37, %f38;
	st.global.f32 	[%rd34+16], %f39;
	ld.global.f32 	%f40, [%rd36+20];
	ld.global.f32 	%f41, [%rd35+20];
	add.f32 	%f42, %f40, %f41;
	st.global.f32 	[%rd34+20], %f42;
	ld.global.f32 	%f43, [%rd36+24];
	ld.global.f32 	%f44, [%rd35+24];
	add.f32 	%f45, %f43, %f44;
	st.global.f32 	[%rd34+24], %f45;
	ld.global.f32 	%f46, [%rd36+28];
	ld.global.f32 	%f47, [%rd35+28];
	add.f32 	%f48, %f46, %f47;
	st.global.f32 	[%rd34+28], %f48;
	add.s32 	%r18, %r18, 16;
	add.s64 	%rd36, %rd36, 64;
	add.s64 	%rd35, %rd35, 64;
	add.s64 	%rd34, %rd34, 64;
	setp.ne.s32 	%p3, %r18, 0;
	@%p3 bra 	$L__BB0_3;
$L__BB0_4:
	setp.eq.s32 	%p4, %r1, 0;
	@%p4 bra 	$L__BB0_13;
	and.b32  	%r7, %r16, 7;
	setp.lt.u32 	%p5, %r1, 8;
	@%p5 bra 	$L__BB0_7;
	mul.wide.u32 	%rd25, %r20, 4;
	add.s64 	%rd26, %rd3, %rd25;
	ld.global.f32 	%f49, [%rd26];
	add.s64 	%rd27, %rd2, %rd25;
	ld.global.f32 	%f50, [%rd27];
	add.f32 	%f51, %f49, %f50;
	add.s64 	%rd28, %rd1, %rd25;
	st.global.f32 	[%rd28], %f51;
	ld.global.f32 	%f52, [%rd26+4];
	ld.global.f32 	%f53, [%rd27+4];
	add.f32 	%f54, %f52, %f53;
	st.global.f32 	[%rd28+4], %f54;
	ld.global.f32 	%f55, [%rd26+8];
	ld.global.f32 	%f56, [%rd27+8];
	add.f32 	%f57, %f55, %f56;
	st.global.f32 	[%rd28+8], %f57;
	ld.global.f32 	%f58, [%rd26+12];
	ld.global.f32 	%f59, [%rd27+12];
	add.f32 	%f60, %f58, %f59;
	st.global.f32 	[%rd28+12], %f60;
	ld.global.f32 	%f61, [%rd26+16];
	ld.global.f32 	%f62, [%rd27+16];
	add.f32 	%f63, %f61, %f62;
	st.global.f32 	[%rd28+16], %f63;
	ld.global.f32 	%f64, [%rd26+20];
	ld.global.f32 	%f65, [%rd27+20];
	add.f32 	%f66, %f64, %f65;
	st.global.f32 	[%rd28+20], %f66;
	ld.global.f32 	%f67, [%rd26+24];
	ld.global.f32 	%f68, [%rd27+24];
	add.f32 	%f69, %f67, %f68;
	st.global.f32 	[%rd28+24], %f69;
	ld.global.f32 	%f70, [%rd26+28];
	ld.global.f32 	%f71, [%rd27+28];
	add.f32 	%f72, %f70, %f71;
	st.global.f32 	[%rd28+28], %f72;
	add.s32 	%r20, %r20, 8;
$L__BB0_7:
	setp.eq.s32 	%p6, %r7, 0;
	@%p6 bra 	$L__BB0_13;
	and.b32  	%r10, %r16, 3;
	setp.lt.u32 	%p7, %r7, 4;
	@%p7 bra 	$L__BB0_10;
	mul.wide.u32 	%rd29, %r20, 4;
	add.s64 	%rd30, %rd3, %rd29;
	ld.global.f32 	%f73, [%rd30];
	add.s64 	%rd31, %rd2, %rd29;
	ld.global.f32 	%f74, [%rd31];
	add.f32 	%f75, %f73, %f74;
	add.s64 	%rd32, %rd1, %rd29;
	st.global.f32 	[%rd32], %f75;
	ld.global.f32 	%f76, [%rd30+4];
	ld.global.f32 	%f77, [%rd31+4];
	add.f32 	%f78, %f76, %f77;
	st.global.f32 	[%rd32+4], %f78;
	ld.global.f32 	%f79, [%rd30+8];
	ld.global.f32 	%f80, [%rd31+8];
	add.f32 	%f81, %f79, %f80;
	st.global.f32 	[%rd32+8], %f81;
	ld.global.f32 	%f82, [%rd30+12];
	ld.global.f32 	%f83, [%rd31+12];
	add.f32 	%f84, %f82, %f83;
	st.global.f32 	[%rd32+12], %f84;
	add.s32 	%r20, %r20, 4;
$L__BB0_10:
	setp.eq.s32 	%p8, %r10, 0;
	@%p8 bra 	$L__BB0_13;
	mul.wide.u32 	%rd33, %r20, 4;
	add.s64 	%rd39, %rd1, %rd33;
	add.s64 	%rd38, %rd2, %rd33;
	add.s64 	%rd37, %rd3, %rd33;
	neg.s32 	%r22, %r10;
$L__BB0_12:
	.pragma "nounroll";
	ld.global.f32 	%f85, [%rd37];
	ld.global.f32 	%f86, [%rd38];
	add.f32 	%f87, %f85, %f86;
	st.global.f32 	[%rd39], %f87;
	add.s64 	%rd39, %rd39, 4;
	add.s64 	%rd38, %rd38, 4;
	add.s64 	%rd37, %rd37, 4;
	add.s32 	%r22, %r22, 1;
	setp.ne.s32 	%p9, %r22, 0;
	@%p9 bra 	$L__BB0_12;
$L__BB0_13:
	ret;

}


// ===== COMPILED SASS (sm_100) =====

	.target	sm_100

	.elftype	@"ET_EXEC"


//--------------------- .note.nv.tkinfo           --------------------------
	.section	.note.nv.tkinfo,"",@"SHT_NOTE"
	.sectionflags	@"SHF_NOTE_NV_TKINFO"
	.tkinfo
        /*0018*/ 	.word	0x00000002
        /*0030*/ 	.string	""
        /*0030*/ 	.string	"ptxas"
        /*0030*/ 	.string	"Cuda compilation tools, release 13.0, V13.0.88"
        /*0030*/ 	.string	"Build cuda_13.0.r13.0/compiler.36424714_0"
        /*0030*/ 	.string	"-arch sm_100 -m 64 "



//--------------------- .note.nv.cuinfo           --------------------------
	.section	.note.nv.cuinfo,"",@"SHT_NOTE"
	.sectionflags	@"SHF_NOTE_NV_CUINFO"
        /*0018*/ 	.short	0x0002
        /*001a*/ 	.short	0x0064
        /*001c*/ 	.short	0x0082
	.zero		2


//--------------------- .nv.info                  --------------------------
	.section	.nv.info,"",@"SHT_CUDA_INFO"
	.align	4


	//----- nvinfo : EIATTR_REGCOUNT
	.align		4
        /*0000*/ 	.byte	0x04, 0x2f
        /*0002*/ 	.short	(.L_1 - .L_0)
	.align		4
.L_0:
        /*0004*/ 	.word	index@(_Z9addArraysiPfS_S_)
        /*0008*/ 	.word	0x00000014


	//----- nvinfo : EIATTR_FRAME_SIZE
	.align		4
.L_1:
        /*000c*/ 	.byte	0x04, 0x11
        /*000e*/ 	.short	(.L_3 - .L_2)
	.align		4
.L_2:
        /*0010*/ 	.word	index@(_Z9addArraysiPfS_S_)
        /*0014*/ 	.word	0x00000000


	//----- nvinfo : EIATTR_MIN_STACK_SIZE
	.align		4
.L_3:
        /*0018*/ 	.byte	0x04, 0x12
        /*001a*/ 	.short	(.L_5 - .L_4)
	.align		4
.L_4:
        /*001c*/ 	.word	index@(_Z9addArraysiPfS_S_)
        /*0020*/ 	.word	0x00000000
.L_5:


//--------------------- .nv.compat                --------------------------
	.section	.nv.compat,"",@"SHT_CUDA_COMPAT_INFO"
	.align	4
        /*0000*/ 	.byte	0x02, 0x09, 0x00, 0x00, 0x02, 0x02, 0x01, 0x00, 0x02, 0x05, 0x05, 0x00, 0x03, 0x07, 0x01, 0x01
        /*0010*/ 	.byte	0x02, 0x03, 0x00, 0x00, 0x02, 0x06, 0x01, 0x00, 0x04, 0x0b, 0x08, 0x00, 0x09, 0x00, 0x00, 0x00
        /*0020*/ 	.byte	0x00, 0x00, 0x00, 0x00


//--------------------- .nv.info._Z9addArraysiPfS_S_ --------------------------
	.section	.nv.info._Z9addArraysiPfS_S_,"",@"SHT_CUDA_INFO"
	.sectionflags	@""
	.align	4


	//----- nvinfo : EIATTR_CUDA_API_VERSION
	.align		4
        /*0000*/ 	.byte	0x04, 0x37
        /*0002*/ 	.short	(.L_7 - .L_6)
.L_6:
        /*0004*/ 	.word	0x00000082


	//----- nvinfo : EIATTR_KPARAM_INFO
	.align		4
.L_7:
        /*0008*/ 	.byte	0x04, 0x17
        /*000a*/ 	.short	(.L_9 - .L_8)
.L_8:
        /*000c*/ 	.word	0x00000000
        /*0010*/ 	.short	0x0003
        /*0012*/ 	.short	0x0018
        /*0014*/ 	.byte	0x00, 0xf5, 0x21, 0x00


	//----- nvinfo : EIATTR_KPARAM_INFO
	.align		4
.L_9:
        /*0018*/ 	.byte	0x04, 0x17
        /*001a*/ 	.short	(.L_11 - .L_10)
.L_10:
        /*001c*/ 	.word	0x00000000
        /*0020*/ 	.short	0x0002
        /*0022*/ 	.short	0x0010
        /*0024*/ 	.byte	0x00, 0xf5, 0x21, 0x00


	//----- nvinfo : EIATTR_KPARAM_INFO
	.align		4
.L_11:
        /*0028*/ 	.byte	0x04, 0x17
        /*002a*/ 	.short	(.L_13 - .L_12)
.L_12:
        /*002c*/ 	.word	0x00000000
        /*0030*/ 	.short	0x0001
        /*0032*/ 	.short	0x0008
        /*0034*/ 	.byte	0x00, 0xf5, 0x21, 0x00


	//----- nvinfo : EIATTR_KPARAM_INFO
	.align		4
.L_13:
        /*0038*/ 	.byte	0x04, 0x17
        /*003a*/ 	.short	(.L_15 - .L_14)
.L_14:
        /*003c*/ 	.word	0x00000000
        /*0040*/ 	.short	0x0000
        /*0042*/ 	.short	0x0000
        /*0044*/ 	.byte	0x00, 0xf0, 0x11, 0x00


	//----- nvinfo : EIATTR_SPARSE_MMA_MASK
	.align		4
.L_15:
        /*0048*/ 	.byte	0x03, 0x50
        /*004a*/ 	.short	0x0000


	//----- nvinfo : EIATTR_MAXREG_COUNT
	.align		4
        /*004c*/ 	.byte	0x03, 0x1b
        /*004e*/ 	.short	0x00ff


	//----- nvinfo : EIATTR_MERCURY_ISA_VERSION
	.align		4
        /*0050*/ 	.byte	0x03, 0x5f
        /*0052*/ 	.short	0x0101


	//----- nvinfo : EIATTR_VRC_CTA_INIT_COUNT
	.align		4
        /*0054*/ 	.byte	0x02, 0x4a
	.zero		1
	.zero		1


	//----- nvinfo : EIATTR_EXIT_INSTR_OFFSETS
	.align		4
        /*0058*/ 	.byte	0x04, 0x1c
        /*005a*/ 	.short	(.L_17 - .L_16)


	//   ....[0]....
.L_16:
        /*005c*/ 	.word	0x00000030


	//   ....[1]....
        /*0060*/ 	.word	0x00000680


	//   ....[2]....
        /*0064*/ 	.word	0x00000940


	//   ....[3]....
        /*0068*/ 	.word	0x00000b00


	//   ....[4]....
        /*006c*/ 	.word	0x00000ce0


	//----- nvinfo : EIATTR_CBANK_PARAM_SIZE
	.align		4
.L_17:
        /*0070*/ 	.byte	0x03, 0x19
        /*0072*/ 	.short	0x0020


	//----- nvinfo : EIATTR_PARAM_CBANK
	.align		4
        /*0074*/ 	.byte	0x04, 0x0a
        /*0076*/ 	.short	(.L_19 - .L_18)
	.align		4
.L_18:
        /*0078*/ 	.word	index@(.nv.constant0._Z9addArraysiPfS_S_)
        /*007c*/ 	.short	0x0380
        /*007e*/ 	.short	0x0020


	//----- nvinfo : EIATTR_SW_WAR
	.align		4
.L_19:
        /*0080*/ 	.byte	0x04, 0x36
        /*0082*/ 	.short	(.L_21 - .L_20)
.L_20:
        /*0084*/ 	.word	0x00000008
.L_21:


//--------------------- .nv.callgraph             --------------------------
	.section	.nv.callgraph,"",@"SHT_CUDA_CALLGRAPH"
	.align	4
	.sectionentsize	8
	.align		4
        /*0000*/ 	.word	0x00000000
	.align		4
        /*0004*/ 	.word	0xffffffff
	.align		4
        /*0008*/ 	.word	0x00000000
	.align		4
        /*000c*/ 	.word	0xfffffffe
	.align		4
        /*0010*/ 	.word	0x00000000
	.align		4
        /*0014*/ 	.word	0xfffffffd
	.align		4
        /*0018*/ 	.word	0x00000000
	.align		4
        /*001c*/ 	.word	0xfffffffc


//--------------------- .text._Z9addArraysiPfS_S_ --------------------------
	.section	.text._Z9addArraysiPfS_S_,"ax",@progbits
	.align	128
        .global         _Z9addArraysiPfS_S_
        .type           _Z9addArraysiPfS_S_,@function
        .size           _Z9addArraysiPfS_S_,(.L_x_6 - _Z9addArraysiPfS_S_)
        .other          _Z9addArraysiPfS_S_,@"STO_CUDA_ENTRY STV_DEFAULT"
_Z9addArraysiPfS_S_:
.text._Z9addArraysiPfS_S_:
[----:B------:R-:W-:Y:S08]  /*0000*/  LDC R1, c[0x0][0x37c] ;  /* 0x0000df00ff017b82 */ /* 0x000ff00000000800 */
[----:B------:R-:W0:Y:S02]  /*0010*/  LDC R2, c[0x0][0x380] ;  /* 0x0000e000ff027b82 */ /* 0x000e240000000800 */
[----:B0-----:R-:W-:-:S13]  /*0020*/  ISETP.GE.AND P0, PT, R2, 0x1, PT ;  /* 0x000000010200780c */ /* 0x001fda0003f06270 */
[----:B------:R-:W-:Y:S05]  /*0030*/  @!P0 EXIT ;  /* 0x000000000000894d */ /* 0x000fea0003800000 */
[C---:B------:R-:W-:Y:S01]  /*0040*/  ISETP.GE.U32.AND P1, PT, R2.reuse, 0x10, PT ;  /* 0x000000100200780c */ /* 0x040fe20003f26070 */
[----:B------:R-:W0:Y:S01]  /*0050*/  LDCU.64 UR10, c[0x0][0x358] ;  /* 0x00006b00ff0a77ac */ /* 0x000e220008000a00 */
[----:B------:R-:W-:Y:S01]  /*0060*/  LOP3.LUT R12, R2, 0xf, RZ, 0xc0, !PT ;  /* 0x0000000f020c7812 */ /* 0x000fe200078ec0ff */
[----:B------:R-:W-:-:S03]  /*0070*/  HFMA2 R0, -RZ, RZ, 0, 0 ;  /* 0x00000000ff007431 */ /* 0x000fc600000001ff */
[----:B------:R-:W-:-:S07]  /*0080*/  ISETP.NE.AND P0, PT, R12, RZ, PT ;  /* 0x000000ff0c00720c */ /* 0x000fce0003f05270 */
[----:B------:R-:W-:Y:S06]  /*0090*/  @!P1 BRA `(.L_x_0) ;  /* 0x0000000400789947 */ /* 0x000fec0003800000 */
[----:B------:R-:W1:Y:S01]  /*00a0*/  LDCU.64 UR8, c[0x0][0x388] ;  /* 0x00007100ff0877ac */ /* 0x000e620008000a00 */
[----:B------:R-:W-:Y:S01]  /*00b0*/  LOP3.LUT R0, R2, 0x7ffffff0, RZ, 0xc0, !PT ;  /* 0x7ffffff002007812 */ /* 0x000fe200078ec0ff */
[----:B------:R-:W2:Y:S03]  /*00c0*/  LDCU.128 UR12, c[0x0][0x390] ;  /* 0x00007200ff0c77ac */ /* 0x000ea60008000c00 */
[----:B------:R-:W-:Y:S01]  /*00d0*/  IADD3 R3, PT, PT, -R0, RZ, RZ ;  /* 0x000000ff00037210 */ /* 0x000fe20007ffe1ff */
[----:B-1----:R-:W-:Y:S02]  /*00e0*/  UIADD3 UR8, UP0, UPT, UR8, 0x20, URZ ;  /* 0x0000002008087890 */ /* 0x002fe4000ff1e0ff */
[----:B--2---:R-:W-:Y:S02]  /*00f0*/  UIADD3 UR6, UP1, UPT, UR12, 0x20, URZ ;  /* 0x000000200c067890 */ /* 0x004fe4000ff3e0ff */
[----:B------:R-:W-:-:S02]  /*0100*/  UIADD3 UR4, UP2, UPT, UR14, 0x20, URZ ;  /* 0x000000200e047890 */ /* 0x000fc4000ff5e0ff */
[----:B------:R-:W-:Y:S01]  /*0110*/  MOV R16, UR8 ;  /* 0x0000000800107c02 */ /* 0x000fe20008000f00 */
[----:B------:R-:W-:Y:S02]  /*0120*/  UIADD3.X UR9, UPT, UPT, URZ, UR9, URZ, UP0, !UPT ;  /* 0x00000009ff097290 */ /* 0x000fe400087fe4ff */
[----:B------:R-:W-:Y:S01]  /*0130*/  UIADD3.X UR7, UPT, UPT, URZ, UR13, URZ, UP1, !UPT ;  /* 0x0000000dff077290 */ /* 0x000fe20008ffe4ff */
[----:B------:R-:W-:Y:S01]  /*0140*/  IMAD.U32 R11, RZ, RZ, UR6 ;  /* 0x00000006ff0b7e24 */ /* 0x000fe2000f8e00ff */
[----:B------:R-:W-:Y:S01]  /*0150*/  UIADD3.X UR5, UPT, UPT, URZ, UR15, URZ, UP2, !UPT ;  /* 0x0000000fff057290 */ /* 0x000fe200097fe4ff */
[----:B------:R-:W-:Y:S02]  /*0160*/  MOV R10, UR4 ;  /* 0x00000004000a7c02 */ /* 0x000fe40008000f00 */
[----:B------:R-:W-:Y:S02]  /*0170*/  MOV R5, UR9 ;  /* 0x0000000900057c02 */ /* 0x000fe40008000f00 */
[----:B------:R-:W-:Y:S01]  /*0180*/  MOV R14, UR7 ;  /* 0x00000007000e7c02 */ /* 0x000fe20008000f00 */
[----:B------:R-:W-:-:S07]  /*0190*/  IMAD.U32 R13, RZ, RZ, UR5 ;  /* 0x00000005ff0d7e24 */ /* 0x000fce000f8e00ff */
.L_x_1:
[----:B------:R-:W-:Y:S02]  /*01a0*/  MOV R4, R16 ;  /* 0x0000001000047202 */ /* 0x000fe40000000f00 */
[----:B------:R-:W-:Y:S02]  /*01b0*/  MOV R6, R11 ;  /* 0x0000000b00067202 */ /* 0x000fe40000000f00 */
[----:B------:R-:W-:Y:S01]  /*01c0*/  MOV R7, R14 ;  /* 0x0000000e00077202 */ /* 0x000fe20000000f00 */
[----:B0-2---:R-:W2:Y:S04]  /*01d0*/  LDG.E R8, desc[UR10][R4.64+-0x20] ;  /* 0xffffe00a04087981 */ /* 0x005ea8000c1e1900 */
[----:B------:R-:W2:Y:S02]  /*01e0*/  LDG.E R9, desc[UR10][R6.64+-0x20] ;  /* 0xffffe00a06097981 */ /* 0x000ea4000c1e1900 */
[----:B--2---:R-:W-:Y:S01]  /*01f0*/  FADD R11, R8, R9 ;  /* 0x00000009080b7221 */ /* 0x004fe20000000000 */
[----:B------:R-:W-:Y:S01]  /*0200*/  IMAD.MOV.U32 R8, RZ, RZ, R10 ;  /* 0x000000ffff087224 */ /* 0x000fe200078e000a */
[----:B------:R-:W-:-:S05]  /*0210*/  MOV R9, R13 ;  /* 0x0000000d00097202 */ /* 0x000fca0000000f00 */
[----:B------:R0:W-:Y:S04]  /*0220*/  STG.E desc[UR10][R8.64+-0x20], R11 ;  /* 0xffffe00b08007986 */ /* 0x0001e8000c10190a */
[----:B------:R-:W2:Y:S04]  /*0230*/  LDG.E R10, desc[UR10][R4.64+-0x1c] ;  /* 0xffffe40a040a7981 */ /* 0x000ea8000c1e1900 */
[----:B------:R-:W2:Y:S02]  /*0240*/  LDG.E R13, desc[UR10][R6.64+-0x1c] ;  /* 0xffffe40a060d7981 */ /* 0x000ea4000c1e1900 */
[----:B--2---:R-:W-:-:S05]  /*0250*/  FADD R13, R10, R13 ;  /* 0x0000000d0a0d7221 */ /* 0x004fca0000000000 */
[----:B------:R1:W-:Y:S04]  /*0260*/  STG.E desc[UR10][R8.64+-0x1c], R13 ;  /* 0xffffe40d08007986 */ /* 0x0003e8000c10190a */
[----:B------:R-:W2:Y:S04]  /*0270*/  LDG.E R10, desc[UR10][R4.64+-0x18] ;  /* 0xffffe80a040a7981 */ /* 0x000ea8000c1e1900 */
[----:B------:R-:W2:Y:S02]  /*0280*/  LDG.E R15, desc[UR10][R6.64+-0x18] ;  /* 0xffffe80a060f7981 */ /* 0x000ea4000c1e1900 */
[----:B--2---:R-:W-:-:S05]  /*0290*/  FADD R15, R10, R15 ;  /* 0x0000000f0a0f7221 */ /* 0x004fca0000000000 */
[----:B------:R2:W-:Y:S04]  /*02a0*/  STG.E desc[UR10][R8.64+-0x18], R15 ;  /* 0xffffe80f08007986 */ /* 0x0005e8000c10190a */
[----:B------:R-:W3:Y:S04]  /*02b0*/  LDG.E R10, desc[UR10][R4.64+-0x14] ;  /* 0xffffec0a040a7981 */ /* 0x000ee8000c1e1900 */
[----:B------:R-:W3:Y:S02]  /*02c0*/  LDG.E R17, desc[UR10][R6.64+-0x14] ;  /* 0xffffec0a06117981 */ /* 0x000ee4000c1e1900 */
[----:B---3--:R-:W-:-:S05]  /*02d0*/  FADD R17, R10, R17 ;  /* 0x000000110a117221 */ /* 0x008fca0000000000 */
[----:B------:R3:W-:Y:S04]  /*02e0*/  STG.E desc[UR10][R8.64+-0x14], R17 ;  /* 0xffffec1108007986 */ /* 0x0007e8000c10190a */
[----:B------:R-:W4:Y:S04]  /*02f0*/  LDG.E R10, desc[UR10][R4.64+-0x10] ;  /* 0xfffff00a040a7981 */ /* 0x000f28000c1e1900 */
[----:B0-----:R-:W4:Y:S02]  /*0300*/  LDG.E R11, desc[UR10][R6.64+-0x10] ;  /* 0xfffff00a060b7981 */ /* 0x001f24000c1e1900 */
[----:B----4-:R-:W-:-:S05]  /*0310*/  FADD R11, R10, R11 ;  /* 0x0000000b0a0b7221 */ /* 0x010fca0000000000 */
[----:B------:R0:W-:Y:S04]  /*0320*/  STG.E desc[UR10][R8.64+-0x10], R11 ;  /* 0xfffff00b08007986 */ /* 0x0001e8000c10190a */
[----:B------:R-:W4:Y:S04]  /*0330*/  LDG.E R10, desc[UR10][R4.64+-0xc] ;  /* 0xfffff40a040a7981 */ /* 0x000f28000c1e1900 */
[----:B-1----:R-:W4:Y:S02]  /*0340*/  LDG.E R13, desc[UR10][R6.64+-0xc] ;  /* 0xfffff40a060d7981 */ /* 0x002f24000c1e1900 */
[----:B----4-:R-:W-:-:S05]  /*0350*/  FADD R13, R10, R13 ;  /* 0x0000000d0a0d7221 */ /* 0x010fca0000000000 */
[----:B------:R1:W-:Y:S04]  /*0360*/  STG.E desc[UR10][R8.64+-0xc], R13 ;  /* 0xfffff40d08007986 */ /* 0x0003e8000c10190a */
[----:B------:R-:W4:Y:S04]  /*0370*/  LDG.E R10, desc[UR10][R4.64+-0x8] ;  /* 0xfffff80a040a7981 */ /* 0x000f28000c1e1900 */
[----:B--2---:R-:W4:Y:S02]  /*0380*/  LDG.E R15, desc[UR10][R6.64+-0x8] ;  /* 0xfffff80a060f7981 */ /* 0x004f24000c1e1900 */
[----:B----4-:R-:W-:-:S05]  /*0390*/  FADD R15, R10, R15 ;  /* 0x0000000f0a0f7221 */ /* 0x010fca0000000000 */
[----:B------:R2:W-:Y:S04]  /*03a0*/  STG.E desc[UR10][R8.64+-0x8], R15 ;  /* 0xfffff80f08007986 */ /* 0x0005e8000c10190a */
[----:B------:R-:W4:Y:S04]  /*03b0*/  LDG.E R10, desc[UR10][R4.64+-0x4] ;  /* 0xfffffc0a040a7981 */ /* 0x000f28000c1e1900 */
[----:B---3--:R-:W4:Y:S02]  /*03c0*/  LDG.E R17, desc[UR10][R6.64+-0x4] ;  /* 0xfffffc0a06117981 */ /* 0x008f24000c1e1900 */
[----:B----4-:R-:W-:-:S05]  /*03d0*/  FADD R17, R10, R17 ;  /* 0x000000110a117221 */ /* 0x010fca0000000000 */
        /* <DEDUP_REMOVED lines=26> */
[----:B--2---:R-:W4:Y:S01]  /*0580*/  LDG.E R15, desc[UR10][R6.64+0x18] ;  /* 0x0000180a060f7981 */ /* 0x004f22000c1e1900 */
[----:B------:R-:W-:Y:S01]  /*0590*/  IADD3 R3, PT, PT, R3, 0x10, RZ ;  /* 0x0000001003037810 */ /* 0x000fe20007ffe0ff */
[----:B----4-:R-:W-:-:S05]  /*05a0*/  FADD R15, R10, R15 ;  /* 0x0000000f0a0f7221 */ /* 0x010fca0000000000 */
[----:B------:R2:W-:Y:S04]  /*05b0*/  STG.E desc[UR10][R8.64+0x18], R15 ;  /* 0x0000180f08007986 */ /* 0x0005e8000c10190a */
[----:B------:R4:W5:Y:S04]  /*05c0*/  LDG.E R10, desc[UR10][R4.64+0x1c] ;  /* 0x00001c0a040a7981 */ /* 0x000968000c1e1900 */
[----:B---3--:R-:W5:Y:S01]  /*05d0*/  LDG.E R17, desc[UR10][R6.64+0x1c] ;  /* 0x00001c0a06117981 */ /* 0x008f62000c1e1900 */
[----:B------:R-:W-:Y:S02]  /*05e0*/  ISETP.NE.AND P1, PT, R3, RZ, PT ;  /* 0x000000ff0300720c */ /* 0x000fe40003f25270 */
[----:B0-----:R-:W-:-:S02]  /*05f0*/  IADD3 R11, P3, PT, R6, 0x40, RZ ;  /* 0x00000040060b7810 */ /* 0x001fc40007f7e0ff */
[----:B------:R-:W-:-:S03]  /*0600*/  IADD3 R16, P2, PT, R4, 0x40, RZ ;  /* 0x0000004004107810 */ /* 0x000fc60007f5e0ff */
[----:B------:R-:W-:Y:S01]  /*0610*/  IMAD.X R14, RZ, RZ, R7, P3 ;  /* 0x000000ffff0e7224 */ /* 0x000fe200018e0607 */
[----:B----4-:R-:W-:Y:S01]  /*0620*/  IADD3.X R5, PT, PT, RZ, R5, RZ, P2, !PT ;  /* 0x00000005ff057210 */ /* 0x010fe200017fe4ff */
[----:B-----5:R-:W-:Y:S01]  /*0630*/  FADD R17, R10, R17 ;  /* 0x000000110a117221 */ /* 0x020fe20000000000 */
[----:B------:R-:W-:-:S04]  /*0640*/  IADD3 R10, P4, PT, R8, 0x40, RZ ;  /* 0x00000040080a7810 */ /* 0x000fc80007f9e0ff */
[----:B------:R2:W-:Y:S01]  /*0650*/  STG.E desc[UR10][R8.64+0x1c], R17 ;  /* 0x00001c1108007986 */ /* 0x0005e2000c10190a */
[----:B-1----:R-:W-:Y:S01]  /*0660*/  IADD3.X R13, PT, PT, RZ, R9, RZ, P4, !PT ;  /* 0x00000009ff0d7210 */ /* 0x002fe200027fe4ff */
[----:B------:R-:W-:Y:S07]  /*0670*/  @P1 BRA `(.L_x_1) ;  /* 0xfffffff800c81947 */ /* 0x000fee000383ffff */
.L_x_0:
[----:B0-----:R-:W-:Y:S05]  /*0680*/  @!P0 EXIT ;  /* 0x000000000000894d */ /* 0x001fea0003800000 */
[----:B------:R-:W-:Y:S02]  /*0690*/  ISETP.GE.U32.AND P0, PT, R12, 0x8, PT ;  /* 0x000000080c00780c */ /* 0x000fe40003f06070 */
[----:B------:R-:W-:-:S04]  /*06a0*/  LOP3.LUT R14, R2, 0x7, RZ, 0xc0, !PT ;  /* 0x00000007020e7812 */ /* 0x000fc800078ec0ff */
[----:B------:R-:W-:-:S07]  /*06b0*/  ISETP.NE.AND P1, PT, R14, RZ, PT ;  /* 0x000000ff0e00720c */ /* 0x000fce0003f25270 */
[----:B------:R-:W-:Y:S06]  /*06c0*/  @!P0 BRA `(.L_x_2) ;  /* 0x00000000009c8947 */ /* 0x000fec0003800000 */
[----:B------:R-:W0:Y:S08]  /*06d0*/  LDC.64 R4, c[0x0][0x388] ;  /* 0x0000e200ff047b82 */ /* 0x000e300000000a00 */
[----:B------:R-:W1:Y:S08]  /*06e0*/  LDC.64 R6, c[0x0][0x390] ;  /* 0x0000e400ff067b82 */ /* 0x000e700000000a00 */
[----:B--2---:R-:W2:Y:S01]  /*06f0*/  LDC.64 R8, c[0x0][0x398] ;  /* 0x0000e600ff087b82 */ /* 0x004ea20000000a00 */
[----:B0-----:R-:W-:-:S05]  /*0700*/  IMAD.WIDE.U32 R4, R0, 0x4, R4 ;  /* 0x0000000400047825 */ /* 0x001fca00078e0004 */
[----:B------:R-:W3:Y:S01]  /*0710*/  LDG.E R3, desc[UR10][R4.64] ;  /* 0x0000000a04037981 */ /* 0x000ee2000c1e1900 */
[----:B-1----:R-:W-:-:S05]  /*0720*/  IMAD.WIDE.U32 R6, R0, 0x4, R6 ;  /* 0x0000000400067825 */ /* 0x002fca00078e0006 */
[----:B------:R-:W3:Y:S01]  /*0730*/  LDG.E R10, desc[UR10][R6.64] ;  /* 0x0000000a060a7981 */ /* 0x000ee2000c1e1900 */
[----:B--2---:R-:W-:-:S04]  /*0740*/  IMAD.WIDE.U32 R8, R0, 0x4, R8 ;  /* 0x0000000400087825 */ /* 0x004fc800078e0008 */
[----:B---3--:R-:W-:-:S05]  /*0750*/  FADD R3, R3, R10 ;  /* 0x0000000a03037221 */ /* 0x008fca0000000000 */
        /* <DEDUP_REMOVED lines=13> */
[----:B0-----:R-:W4:Y:S04]  /*0830*/  LDG.E R3, desc[UR10][R4.64+0x10] ;  /* 0x0000100a04037981 */ /* 0x001f28000c1e1900 */
[----:B------:R-:W4:Y:S02]  /*0840*/  LDG.E R10, desc[UR10][R6.64+0x10] ;  /* 0x0000100a060a7981 */ /* 0x000f24000c1e1900 */
        /* <DEDUP_REMOVED lines=10> */
[----:B------:R-:W2:Y:S04]  /*08f0*/  LDG.E R10, desc[UR10][R4.64+0x1c] ;  /* 0x00001c0a040a7981 */ /* 0x000ea8000c1e1900 */
[----:B---3--:R-:W2:Y:S01]  /*0900*/  LDG.E R15, desc[UR10][R6.64+0x1c] ;  /* 0x00001c0a060f7981 */ /* 0x008ea2000c1e1900 */
[----:B------:R-:W-:Y:S01]  /*0910*/  IADD3 R0, PT, PT, R0, 0x8, RZ ;  /* 0x0000000800007810 */ /* 0x000fe20007ffe0ff */
[----:B--2---:R-:W-:-:S05]  /*0920*/  FADD R15, R10, R15 ;  /* 0x0000000f0a0f7221 */ /* 0x004fca0000000000 */
[----:B------:R0:W-:Y:S02]  /*0930*/  STG.E desc[UR10][R8.64+0x1c], R15 ;  /* 0x00001c0f08007986 */ /* 0x0001e4000c10190a */
.L_x_2:
[----:B------:R-:W-:Y:S05]  /*0940*/  @!P1 EXIT ;  /* 0x000000000000994d */ /* 0x000fea0003800000 */
[----:B------:R-:W-:Y:S02]  /*0950*/  ISETP.GE.U32.AND P0, PT, R14, 0x4, PT ;  /* 0x000000040e00780c */ /* 0x000fe40003f06070 */
[----:B------:R-:W-:-:S04]  /*0960*/  LOP3.LUT R2, R2, 0x3, RZ, 0xc0, !PT ;  /* 0x0000000302027812 */ /* 0x000fc800078ec0ff */
[----:B------:R-:W-:-:S07]  /*0970*/  ISETP.NE.AND P1, PT, R2, RZ, PT ;  /* 0x000000ff0200720c */ /* 0x000fce0003f25270 */
[----:B------:R-:W-:Y:S06]  /*0980*/  @!P0 BRA `(.L_x_3) ;  /* 0x00000000005c8947 */ /* 0x000fec0003800000 */
[----:B------:R-:W1:Y:S08]  /*0990*/  LDC.64 R4, c[0x0][0x388] ;  /* 0x0000e200ff047b82 */ /* 0x000e700000000a00 */
[----:B------:R-:W3:Y:S08]  /*09a0*/  LDC.64 R6, c[0x0][0x390] ;  /* 0x0000e400ff067b82 */ /* 0x000ef00000000a00 */
[----:B0-2---:R-:W0:Y:S01]  /*09b0*/  LDC.64 R8, c[0x0][0x398] ;  /* 0x0000e600ff087b82 */ /* 0x005e220000000a00 */
[----:B-1----:R-:W-:-:S05]  /*09c0*/  IMAD.WIDE.U32 R4, R0, 0x4, R4 ;  /* 0x0000000400047825 */ /* 0x002fca00078e0004 */
[----:B------:R-:W2:Y:S01]  /*09d0*/  LDG.E R3, desc[UR10][R4.64] ;  /* 0x0000000a04037981 */ /* 0x000ea2000c1e1900 */
[----:B---3--:R-:W-:-:S05]  /*09e0*/  IMAD.WIDE.U32 R6, R0, 0x4, R6 ;  /* 0x0000000400067825 */ /* 0x008fca00078e0006 */
[----:B------:R-:W2:Y:S01]  /*09f0*/  LDG.E R10, desc[UR10][R6.64] ;  /* 0x0000000a060a7981 */ /* 0x000ea2000c1e1900 */
[----:B0-----:R-:W-:-:S04]  /*0a00*/  IMAD.WIDE.U32 R8, R0, 0x4, R8 ;  /* 0x0000000400087825 */ /* 0x001fc800078e0008 */
[----:B--2---:R-:W-:-:S05]  /*0a10*/  FADD R3, R3, R10 ;  /* 0x0000000a03037221 */ /* 0x004fca0000000000 */
        /* <DEDUP_REMOVED lines=9> */
[----:B------:R-:W2:Y:S04]  /*0ab0*/  LDG.E R10, desc[UR10][R4.64+0xc] ;  /* 0x00000c0a040a7981 */ /* 0x000ea8000c1e1900 */
[----:B------:R-:W2:Y:S01]  /*0ac0*/  LDG.E R15, desc[UR10][R6.64+0xc] ;  /* 0x00000c0a060f7981 */ /* 0x000ea2000c1e1900 */
[----:B------:R-:W-:Y:S01]  /*0ad0*/  IADD3 R0, PT, PT, R0, 0x4, RZ ;  /* 0x0000000400007810 */ /* 0x000fe20007ffe0ff */
[----:B--2---:R-:W-:-:S05]  /*0ae0*/  FADD R15, R10, R15 ;  /* 0x0000000f0a0f7221 */ /* 0x004fca0000000000 */
[----:B------:R1:W-:Y:S02]  /*0af0*/  STG.E desc[UR10][R8.64+0xc], R15 ;  /* 0x00000c0f08007986 */ /* 0x0003e4000c10190a */
.L_x_3:
[----:B------:R-:W-:Y:S05]  /*0b00*/  @!P1 EXIT ;  /* 0x000000000000994d */ /* 0x000fea0003800000 */
[----:B------:R-:W3:Y:S08]  /*0b10*/  LDC.64 R4, c[0x0][0x398] ;  /* 0x0000e600ff047b82 */ /* 0x000ef00000000a00 */
[----:B------:R-:W4:Y:S08]  /*0b20*/  LDC.64 R6, c[0x0][0x390] ;  /* 0x0000e400ff067b82 */ /* 0x000f300000000a00 */
[----:B012---:R-:W0:Y:S01]  /*0b30*/  LDC.64 R8, c[0x0][0x388] ;  /* 0x0000e200ff087b82 */ /* 0x007e220000000a00 */
[----:B---3--:R-:W-:-:S04]  /*0b40*/  IMAD.WIDE.U32 R4, R0, 0x4, R4 ;  /* 0x0000000400047825 */ /* 0x008fc800078e0004 */
[----:B------:R-:W-:Y:S01]  /*0b50*/  IMAD.MOV.U32 R10, RZ, RZ, R4 ;  /* 0x000000ffff0a7224 */ /* 0x000fe200078e0004 */
[----:B------:R-:W-:Y:S01]  /*0b60*/  MOV R13, R5 ;  /* 0x00000005000d7202 */ /* 0x000fe20000000f00 */
[----:B----4-:R-:W-:-:S05]  /*0b70*/  IMAD.WIDE.U32 R6, R0, 0x4, R6 ;  /* 0x0000000400067825 */ /* 0x010fca00078e0006 */
[----:B------:R-:W-:Y:S01]  /*0b80*/  MOV R11, R7 ;  /* 0x00000007000b7202 */ /* 0x000fe20000000f00 */
[----:B0-----:R-:W-:Y:S01]  /*0b90*/  IMAD.WIDE.U32 R8, R0, 0x4, R8 ;  /* 0x0000000400087825 */ /* 0x001fe200078e0008 */
[----:B------:R-:W-:-:S07]  /*0ba0*/  IADD3 R0, PT, PT, -R2, RZ, RZ ;  /* 0x000000ff02007210 */ /* 0x000fce0007ffe1ff */
.L_x_4:
[----:B0-----:R-:W-:Y:S01]  /*0bb0*/  IMAD.MOV.U32 R2, RZ, RZ, R8 ;  /* 0x000000ffff027224 */ /* 0x001fe200078e0008 */
[----:B------:R-:W-:Y:S02]  /*0bc0*/  MOV R5, R11 ;  /* 0x0000000b00057202 */ /* 0x000fe40000000f00 */
[----:B------:R-:W-:Y:S02]  /*0bd0*/  MOV R3, R9 ;  /* 0x0000000900037202 */ /* 0x000fe40000000f00 */
[----:B------:R-:W-:-:S03]  /*0be0*/  MOV R4, R6 ;  /* 0x0000000600047202 */ /* 0x000fc60000000f00 */
[----:B------:R0:W2:Y:S04]  /*0bf0*/  LDG.E R2, desc[UR10][R2.64] ;  /* 0x0000000a02027981 */ /* 0x0000a8000c1e1900 */
[----:B------:R-:W2:Y:S01]  /*0c00*/  LDG.E R5, desc[UR10][R4.64] ;  /* 0x0000000a04057981 */ /* 0x000ea2000c1e1900 */
[----:B------:R-:W-:Y:S02]  /*0c10*/  IADD3 R0, PT, PT, R0, 0x1, RZ ;  /* 0x0000000100007810 */ /* 0x000fe40007ffe0ff */
[----:B------:R-:W-:Y:S02]  /*0c20*/  IADD3 R6, P2, PT, R6, 0x4, RZ ;  /* 0x0000000406067810 */ /* 0x000fe40007f5e0ff */
[----:B------:R-:W-:Y:S01]  /*0c30*/  ISETP.NE.AND P0, PT, R0, RZ, PT ;  /* 0x000000ff0000720c */ /* 0x000fe20003f05270 */
[----:B0-----:R-:W-:Y:S01]  /*0c40*/  IMAD.MOV.U32 R3, RZ, RZ, R13 ;  /* 0x000000ffff037224 */ /* 0x001fe200078e000d */
[----:B------:R-:W-:-:S02]  /*0c50*/  IADD3 R8, P3, PT, R8, 0x4, RZ ;  /* 0x0000000408087810 */ /* 0x000fc40007f7e0ff */
[----:B------:R-:W-:Y:S02]  /*0c60*/  IADD3.X R11, PT, PT, RZ, R11, RZ, P2, !PT ;  /* 0x0000000bff0b7210 */ /* 0x000fe400017fe4ff */
[----:B------:R-:W-:Y:S01]  /*0c70*/  IADD3.X R9, PT, PT, RZ, R9, RZ, P3, !PT ;  /* 0x00000009ff097210 */ /* 0x000fe20001ffe4ff */
[----:B--2---:R-:W-:Y:S01]  /*0c80*/  FADD R7, R2, R5 ;  /* 0x0000000502077221 */ /* 0x004fe20000000000 */
[----:B------:R-:W-:Y:S02]  /*0c90*/  MOV R2, R10 ;  /* 0x0000000a00027202 */ /* 0x000fe40000000f00 */
[----:B------:R-:W-:-:S03]  /*0ca0*/  IADD3 R10, P1, PT, R10, 0x4, RZ ;  /* 0x000000040a0a7810 */ /* 0x000fc60007f3e0ff */
[----:B------:R0:W-:Y:S01]  /*0cb0*/  STG.E desc[UR10][R2.64], R7 ;  /* 0x0000000702007986 */ /* 0x0001e2000c10190a */
[----:B------:R-:W-:Y:S01]  /*0cc0*/  IADD3.X R13, PT, PT, RZ, R13, RZ, P1, !PT ;  /* 0x0000000dff0d7210 */ /* 0x000fe20000ffe4ff */
[----:B------:R-:W-:Y:S08]  /*0cd0*/  @P0 BRA `(.L_x_4) ;  /* 0xfffffffc00b40947 */ /* 0x000ff0000383ffff */
[----:B------:R-:W-:Y:S05]  /*0ce0*/  EXIT ;  /* 0x000000000000794d */ /* 0x000fea0003800000 */
.L_x_5:
[----:B------:R-:W-:-:S00]  /*0cf0*/  BRA `(.L_x_5) ;  /* 0xfffffffc00fc7947 */ /* 0x000fc0000383ffff */
[----:B------:R-:W-:-:S00]  /*0d00*/  NOP ;  /* 0x0000000000007918 */ /* 0x000fc00000000000 */
[----:B------:R-:W-:-:S00]  /*0d10*/  NOP ;  /* 0x0000000000007918 */ /* 0x000fc00000000000 */
[----:B------:R-:W-:-:S00]  /*0d20*/  NOP ;  /* 0x0000000000007918 */ /* 0x000fc00000000000 */
[----:B------:R-:W-:-:S00]  /*0d30*/  NOP ;  /* 0x0000000000007918 */ /* 0x000fc00000000000 */
[----:B------:R-:W-:-:S00]  /*0d40*/  NOP ;  /* 0x0000000000007918 */ /* 0x000fc00000000000 */
[----:B------:R-:W-:-:S00]  /*0d50*/  NOP ;  /* 0x0000000000007918 */ /* 0x000fc00000000000 */
[----:B------:R-:W-:-:S00]  /*0d60*/  NOP ;  /* 0x0000000000007918 */ /* 0x000fc00000000000 */
[----:B------:R-:W-:-:S00]  /*0d70*/  NOP ;  /* 0x0000000000007918 */ /* 0x000fc00000000000 */
.L_x_6:


//--------------------- .nv.shared.reserved.0     --------------------------
	.section	.nv.shared.reserved.0,"aw",@nobits
	.weak		__nv_reservedSMEM_offset_0_alias
	.size		__nv_reservedSMEM_offset_0_alias, 0, 64
	.other		__nv_reservedSMEM_offset_0_alias,@"STO_CUDA_RESERVED_SHARED STV_DEFAULT"
__nv_reservedSMEM_offset_0_alias:
	.zero		0
	.zero		64


//--------------------- .nv.constant0._Z9addArraysiPfS_S_ --------------------------
	.section	.nv.constant0._Z9addArraysiPfS_S_,"a",@progbits
	.sectionflags	@""
	.align	4
.nv.constant0._Z9addArraysiPfS_S_:
	.zero		928


//--------------------- SYMBOLS --------------------------

	.type		.nv.reservedSmem.offset0,@object
	.size		.nv.reservedSmem.offset0,0x4
